	.headerflags	@"EF_CUDA_TEXMODE_UNIFIED EF_CUDA_64BIT_ADDRESS EF_CUDA_SM89 EF_CUDA_VIRTUAL_SM(EF_CUDA_SM89)"
	.elftype	@"ET_EXEC"


//--------------------- .nv.info                  --------------------------
	.section	.nv.info,"",@"SHT_CUDA_INFO"
	.align	4


	//----- nvinfo : EIATTR_REGCOUNT
	.align		4
        /*0000*/ 	.byte	0x04, 0x2f
        /*0002*/ 	.short	(.L_1 - .L_0)
	.align		4
.L_0:
        /*0004*/ 	.word	index@(triton__0d1d2d3de)
        /*0008*/ 	.word	0x00000014


	//----- nvinfo : EIATTR_MAX_STACK_SIZE
	.align		4
.L_1:
        /*000c*/ 	.byte	0x04, 0x23
        /*000e*/ 	.short	(.L_3 - .L_2)
	.align		4
.L_2:
        /*0010*/ 	.word	index@(triton__0d1d2d3de)
        /*0014*/ 	.word	0x00000000


	//----- nvinfo : EIATTR_MIN_STACK_SIZE
	.align		4
.L_3:
        /*0018*/ 	.byte	0x04, 0x12
        /*001a*/ 	.short	(.L_5 - .L_4)
	.align		4
.L_4:
        /*001c*/ 	.word	index@(triton__0d1d2d3de)
        /*0020*/ 	.word	0x00000000


	//----- nvinfo : EIATTR_FRAME_SIZE
	.align		4
.L_5:
        /*0024*/ 	.byte	0x04, 0x11
        /*0026*/ 	.short	(.L_7 - .L_6)
	.align		4
.L_6:
        /*0028*/ 	.word	index@(triton__0d1d2d3de)
        /*002c*/ 	.word	0x00000000
.L_7:


//--------------------- .nv.info.triton__0d1d2d3de --------------------------
	.section	.nv.info.triton__0d1d2d3de,"",@"SHT_CUDA_INFO"
	.align	4


	//----- nvinfo : EIATTR_CUDA_API_VERSION
	.align		4
        /*0000*/ 	.byte	0x04, 0x37
        /*0002*/ 	.short	(.L_9 - .L_8)
.L_8:
        /*0004*/ 	.word	0x0000007b


	//----- nvinfo : EIATTR_PARAM_CBANK
	.align		4
.L_9:
        /*0008*/ 	.byte	0x04, 0x0a
        /*000a*/ 	.short	(.L_11 - .L_10)
	.align		4
.L_10:
        /*000c*/ 	.word	index@(.nv.constant0.triton__0d1d2d3de)
        /*0010*/ 	.short	0x0160
        /*0012*/ 	.short	0x001c


	//----- nvinfo : EIATTR_CBANK_PARAM_SIZE
	.align		4
.L_11:
        /*0014*/ 	.byte	0x03, 0x19
        /*0016*/ 	.short	0x001c


	//----- nvinfo : EIATTR_KPARAM_INFO
	.align		4
        /*0018*/ 	.byte	0x04, 0x17
        /*001a*/ 	.short	(.L_13 - .L_12)
.L_12:
        /*001c*/ 	.word	0x00000000
        /*0020*/ 	.short	0x0003
        /*0022*/ 	.short	0x0018
        /*0024*/ 	.byte	0x00, 0xf0, 0x11, 0x00


	//----- nvinfo : EIATTR_KPARAM_INFO
	.align		4
.L_13:
        /*0028*/ 	.byte	0x04, 0x17
        /*002a*/ 	.short	(.L_15 - .L_14)
.L_14:
        /*002c*/ 	.word	0x00000000
        /*0030*/ 	.short	0x0002
        /*0032*/ 	.short	0x0010
        /*0034*/ 	.byte	0x00, 0xf0, 0x21, 0x00


	//----- nvinfo : EIATTR_KPARAM_INFO
	.align		4
.L_15:
        /*0038*/ 	.byte	0x04, 0x17
        /*003a*/ 	.short	(.L_17 - .L_16)
.L_16:
        /*003c*/ 	.word	0x00000000
        /*0040*/ 	.short	0x0001
        /*0042*/ 	.short	0x0008
        /*0044*/ 	.byte	0x00, 0xf0, 0x21, 0x00


	//----- nvinfo : EIATTR_KPARAM_INFO
	.align		4
.L_17:
        /*0048*/ 	.byte	0x04, 0x17
        /*004a*/ 	.short	(.L_19 - .L_18)
.L_18:
        /*004c*/ 	.word	0x00000000
        /*0050*/ 	.short	0x0000
        /*0052*/ 	.short	0x0000
        /*0054*/ 	.byte	0x00, 0xf0, 0x21, 0x00


	//----- nvinfo : EIATTR_MAXREG_COUNT
	.align		4
.L_19:
        /*0058*/ 	.byte	0x03, 0x1b
        /*005a*/ 	.short	0x00ff


	//----- nvinfo : EIATTR_EXIT_INSTR_OFFSETS
	.align		4
        /*005c*/ 	.byte	0x04, 0x1c
        /*005e*/ 	.short	(.L_21 - .L_20)


	//   ....[0]....
.L_20:
        /*0060*/ 	.word	0x00000250


	//   ....[1]....
        /*0064*/ 	.word	0x00000270


	//----- nvinfo : EIATTR_MAX_THREADS
	.align		4
.L_21:
        /*0068*/ 	.byte	0x04, 0x05
        /*006a*/ 	.short	(.L_23 - .L_22)
.L_22:
        /*006c*/ 	.word	0x00000020
        /*0070*/ 	.word	0x00000001
        /*0074*/ 	.word	0x00000001
.L_23:


//--------------------- .nv.rel.action            --------------------------
	.section	.nv.rel.action,"",@"SHT_CUDA_RELOCINFO"
	.align	8
	.sectionentsize	8
        /*0000*/ 	.byte	0x73, 0x00, 0x00, 0x00, 0x00, 0x00, 0x00, 0x00, 0x00, 0x00, 0x00, 0x11, 0x25, 0x00, 0x05, 0x36


//--------------------- .nv.constant0.triton__0d1d2d3de --------------------------
	.section	.nv.constant0.triton__0d1d2d3de,"a",@progbits
	.align	4
.nv.constant0.triton__0d1d2d3de:
	.zero		380


//--------------------- .text.triton__0d1d2d3de   --------------------------
	.section	.text.triton__0d1d2d3de,"ax",@progbits
	.sectioninfo	@"SHI_REGISTERS=20"
	.align	128
        .global         triton__0d1d2d3de
        .type           triton__0d1d2d3de,@function
        .size           triton__0d1d2d3de,(.L_x_1 - triton__0d1d2d3de)
        .other          triton__0d1d2d3de,@"STO_CUDA_ENTRY STV_DEFAULT"
triton__0d1d2d3de:
.text.triton__0d1d2d3de:
[----:B------:R-:W-:-:S02]  /*0000*/  MOV R1, c[0x0][0x28] ;  /* 0x00000a0000017a02 */ /* 0x000fc40000000f00 */
[----:B------:R-:W0:Y:S01]  /*0010*/  S2R R0, SR_TID.X ;  /* 0x0000000000007919 */ /* 0x000e220000002100 */
[----:B------:R-:W-:Y:S01]  /*0020*/  PRMT R8, RZ, 0x7610, R8 ;  /* 0x00007610ff087816 */ /* 0x000fe20000000008 */
[----:B------:R-:W-:Y:S01]  /*0030*/  IMAD.MOV.U32 R15, RZ, RZ, 0x4 ;  /* 0x00000004ff0f7424 */ /* 0x000fe200078e00ff */
[----:B------:R-:W-:Y:S01]  /*0040*/  ULDC.64 UR4, c[0x0][0x118] ;  /* 0x0000460000047ab9 */ /* 0x000fe20000000a00 */
[----:B------:R-:W1:Y:S01]  /*0050*/  S2R R3, SR_CTAID.X ;  /* 0x0000000000037919 */ /* 0x000e620000002500 */
[----:B------:R-:W-:Y:S02]  /*0060*/  PRMT R6, RZ, 0x7610, R6 ;  /* 0x00007610ff067816 */ /* 0x000fe40000000006 */
[----:B------:R-:W-:Y:S02]  /*0070*/  MOV R9, RZ ;  /* 0x000000ff00097202 */ /* 0x000fe40000000f00 */
[----:B0-----:R-:W-:-:S04]  /*0080*/  LOP3.LUT R0, R0, 0x1f, RZ, 0xc0, !PT ;  /* 0x0000001f00007812 */ /* 0x001fc800078ec0ff */
[----:B-1----:R-:W-:Y:S01]  /*0090*/  LEA R0, R3, R0, 0x5 ;  /* 0x0000000003007211 */ /* 0x002fe200078e28ff */
[----:B------:R-:W-:-:S03]  /*00a0*/  IMAD.MOV.U32 R3, RZ, RZ, 0x2 ;  /* 0x00000002ff037424 */ /* 0x000fc600078e00ff */
[C---:B------:R-:W-:Y:S02]  /*00b0*/  ISETP.GE.AND P0, PT, R0.reuse, 0x20, PT ;  /* 0x000000200000780c */ /* 0x040fe40003f06270 */
[----:B------:R-:W-:-:S05]  /*00c0*/  SHF.L.U32 R4, R0, 0x2, RZ ;  /* 0x0000000200047819 */ /* 0x000fca00000006ff */
[----:B------:R-:W-:Y:S01]  /*00d0*/  IMAD.WIDE R2, R4, R3, c[0x0][0x160] ;  /* 0x0000580004027625 */ /* 0x000fe200078e0203 */
[----:B------:R-:W-:-:S03]  /*00e0*/  PRMT R10, RZ, 0x7610, R10 ;  /* 0x00007610ff0a7816 */ /* 0x000fc6000000000a */
[----:B------:R-:W-:Y:S02]  /*00f0*/  IMAD.WIDE R4, R4, R15, c[0x0][0x168] ;  /* 0x00005a0004047625 */ /* 0x000fe400078e020f */
[----:B------:R0:W2:Y:S02]  /*0100*/  @!P0 LDG.E.EL.U16 R8, [R2.64+0x2] ;  /* 0x0000020402088981 */ /* 0x0000a4000c2e1500 */
[----:B------:R-:W-:Y:S02]  /*0110*/  IMAD.MOV.U32 R7, RZ, RZ, RZ ;  /* 0x000000ffff077224 */ /* 0x000fe400078e00ff */
[----:B------:R0:W3:Y:S01]  /*0120*/  @!P0 LDG.E.EL.U16 R6, [R2.64] ;  /* 0x0000000402068981 */ /* 0x0000e2000c2e1500 */
[----:B------:R-:W-:-:S03]  /*0130*/  PRMT R12, RZ, 0x7610, R12 ;  /* 0x00007610ff0c7816 */ /* 0x000fc6000000000c */
[----:B------:R-:W4:Y:S01]  /*0140*/  @!P0 LDG.E.EL R9, [R4.64+0x4] ;  /* 0x0000040404098981 */ /* 0x000f22000c2e1900 */
[----:B------:R-:W-:-:S03]  /*0150*/  MOV R11, RZ ;  /* 0x000000ff000b7202 */ /* 0x000fc60000000f00 */
[----:B------:R0:W5:Y:S01]  /*0160*/  @!P0 LDG.E.EL.U16 R10, [R2.64+0x4] ;  /* 0x00000404020a8981 */ /* 0x000162000c2e1500 */
[----:B------:R-:W-:-:S03]  /*0170*/  IMAD.MOV.U32 R13, RZ, RZ, RZ ;  /* 0x000000ffff0d7224 */ /* 0x000fc600078e00ff */
[----:B------:R-:W5:Y:S04]  /*0180*/  @!P0 LDG.E.EL R7, [R4.64] ;  /* 0x0000000404078981 */ /* 0x000f68000c2e1900 */
[----:B------:R0:W5:Y:S04]  /*0190*/  @!P0 LDG.E.EL.U16 R12, [R2.64+0x6] ;  /* 0x00000604020c8981 */ /* 0x000168000c2e1500 */
[----:B------:R-:W5:Y:S04]  /*01a0*/  @!P0 LDG.E.EL R11, [R4.64+0x8] ;  /* 0x00000804040b8981 */ /* 0x000f68000c2e1900 */
[----:B------:R-:W5:Y:S01]  /*01b0*/  @!P0 LDG.E.EL R13, [R4.64+0xc] ;  /* 0x00000c04040d8981 */ /* 0x000f62000c2e1900 */
[----:B0-----:R-:W-:Y:S01]  /*01c0*/  IMAD.WIDE R2, R0, R15, c[0x0][0x170] ;  /* 0x00005c0000027625 */ /* 0x001fe200078e020f */
[----:B--2---:R-:W-:-:S03]  /*01d0*/  SHF.L.U32 R8, R8, 0x10, RZ ;  /* 0x0000001008087819 */ /* 0x004fc600000006ff */
[----:B---3--:R-:W-:Y:S02]  /*01e0*/  IMAD.U32 R17, R6, 0x10000, RZ ;  /* 0x0001000006117824 */ /* 0x008fe400078e00ff */
[----:B----4-:R-:W-:Y:S01]  /*01f0*/  FMUL R6, R8, R9 ;  /* 0x0000000908067220 */ /* 0x010fe20000400000 */
[----:B-----5:R-:W-:-:S03]  /*0200*/  SHF.L.U32 R9, R10, 0x10, RZ ;  /* 0x000000100a097819 */ /* 0x020fc600000006ff */
[----:B------:R-:W-:Y:S01]  /*0210*/  FFMA R6, R17, R7, R6 ;  /* 0x0000000711067223 */ /* 0x000fe20000000006 */
[----:B------:R-:W-:-:S03]  /*0220*/  IMAD.U32 R7, R12, 0x10000, RZ ;  /* 0x000100000c077824 */ /* 0x000fc600078e00ff */
[----:B------:R-:W-:-:S04]  /*0230*/  FFMA R6, R9, R11, R6 ;  /* 0x0000000b09067223 */ /* 0x000fc80000000006 */
[----:B------:R-:W-:Y:S01]  /*0240*/  FFMA R7, R7, R13, R6 ;  /* 0x0000000d07077223 */ /* 0x000fe20000000006 */
[----:B------:R-:W-:Y:S06]  /*0250*/  @P0 EXIT ;  /* 0x000000000000094d */ /* 0x000fec0003800000 */
[----:B------:R-:W-:Y:S01]  /*0260*/  STG.E [R2.64], R7 ;  /* 0x0000000702007986 */ /* 0x000fe2000c101904 */
[----:B------:R-:W-:Y:S05]  /*0270*/  EXIT ;  /* 0x000000000000794d */ /* 0x000fea0003800000 */
.L_x_0:
[----:B------:R-:W-:-:S00]  /*0280*/  BRA `(.L_x_0) ;  /* 0xfffffff000007947 */ /* 0x000fc0000383ffff */
[----:B------:R-:W-:-:S00]  /*0290*/  NOP ;  /* 0x0000000000007918 */ /* 0x000fc00000000000 */
        /* <DEDUP_REMOVED lines=14> */
.L_x_1:
